//
// Generated by NVIDIA NVVM Compiler
//
// Compiler Build ID: CL-36424714
// Cuda compilation tools, release 13.0, V13.0.88
// Based on NVVM 20.0.0
//

.version 9.0
.target sm_100
.address_size 64

	// .globl	_Z9graph_addiiPiS_PfS0_

.visible .entry _Z9graph_addiiPiS_PfS0_(
	.param .u32 _Z9graph_addiiPiS_PfS0__param_0,
	.param .u32 _Z9graph_addiiPiS_PfS0__param_1,
	.param .u64 .ptr .align 1 _Z9graph_addiiPiS_PfS0__param_2,
	.param .u64 .ptr .align 1 _Z9graph_addiiPiS_PfS0__param_3,
	.param .u64 .ptr .align 1 _Z9graph_addiiPiS_PfS0__param_4,
	.param .u64 .ptr .align 1 _Z9graph_addiiPiS_PfS0__param_5
)
{
	.local .align 16 .b8 	__local_depot0[512];
	.reg .b64 	%SP;
	.reg .b64 	%SPL;
	.reg .pred 	%p<33>;
	.reg .b32 	%r<97>;
	.reg .b32 	%f<124>;
	.reg .b64 	%rd<64>;

	mov.u64 	%SPL, __local_depot0;
	ld.param.u32 	%r57, [_Z9graph_addiiPiS_PfS0__param_0];
	ld.param.u32 	%r58, [_Z9graph_addiiPiS_PfS0__param_1];
	ld.param.u64 	%rd16, [_Z9graph_addiiPiS_PfS0__param_2];
	ld.param.u64 	%rd18, [_Z9graph_addiiPiS_PfS0__param_4];
	ld.param.u64 	%rd19, [_Z9graph_addiiPiS_PfS0__param_5];
	cvta.to.global.u64 	%rd1, %rd18;
	cvta.to.global.u64 	%rd2, %rd19;
	add.u64 	%rd3, %SPL, 0;
	mov.u32 	%r59, %ctaid.x;
	mov.u32 	%r60, %ntid.x;
	mov.u32 	%r61, %tid.x;
	mad.lo.s32 	%r1, %r59, %r60, %r61;
	setp.ge.s32 	%p1, %r1, %r58;
	@%p1 bra 	$L__BB0_43;
	setp.lt.s32 	%p2, %r57, 1;
	@%p2 bra 	$L__BB0_14;
	and.b32  	%r2, %r57, 15;
	setp.lt.u32 	%p3, %r57, 16;
	mov.b32 	%r80, 0;
	@%p3 bra 	$L__BB0_5;
	and.b32  	%r80, %r57, 2147483632;
	mov.b32 	%r78, 0;
$L__BB0_4:
	.pragma "nounroll";
	mul.wide.u32 	%rd21, %r78, 4;
	add.s64 	%rd22, %rd3, %rd21;
	mov.f32 	%f1, 0f00000000;
	st.local.v4.f32 	[%rd22], {%f1, %f1, %f1, %f1};
	st.local.v4.f32 	[%rd22+16], {%f1, %f1, %f1, %f1};
	st.local.v4.f32 	[%rd22+32], {%f1, %f1, %f1, %f1};
	st.local.v4.f32 	[%rd22+48], {%f1, %f1, %f1, %f1};
	add.s32 	%r78, %r78, 16;
	setp.ne.s32 	%p4, %r78, %r80;
	@%p4 bra 	$L__BB0_4;
$L__BB0_5:
	setp.eq.s32 	%p5, %r2, 0;
	@%p5 bra 	$L__BB0_14;
	and.b32  	%r7, %r57, 7;
	setp.lt.u32 	%p6, %r2, 8;
	@%p6 bra 	$L__BB0_8;
	mul.wide.u32 	%rd23, %r80, 4;
	add.s64 	%rd24, %rd3, %rd23;
	mov.b32 	%r64, 0;
	st.local.u32 	[%rd24], %r64;
	st.local.u32 	[%rd24+4], %r64;
	st.local.u32 	[%rd24+8], %r64;
	st.local.u32 	[%rd24+12], %r64;
	st.local.u32 	[%rd24+16], %r64;
	st.local.u32 	[%rd24+20], %r64;
	st.local.u32 	[%rd24+24], %r64;
	st.local.u32 	[%rd24+28], %r64;
	add.s32 	%r80, %r80, 8;
$L__BB0_8:
	setp.eq.s32 	%p7, %r7, 0;
	@%p7 bra 	$L__BB0_14;
	and.b32  	%r10, %r57, 3;
	setp.lt.u32 	%p8, %r7, 4;
	@%p8 bra 	$L__BB0_11;
	mul.wide.u32 	%rd25, %r80, 4;
	add.s64 	%rd26, %rd3, %rd25;
	mov.b32 	%r65, 0;
	st.local.u32 	[%rd26], %r65;
	st.local.u32 	[%rd26+4], %r65;
	st.local.u32 	[%rd26+8], %r65;
	st.local.u32 	[%rd26+12], %r65;
	add.s32 	%r80, %r80, 4;
$L__BB0_11:
	setp.eq.s32 	%p9, %r10, 0;
	@%p9 bra 	$L__BB0_14;
	mov.b32 	%r83, 0;
$L__BB0_13:
	.pragma "nounroll";
	mul.wide.u32 	%rd27, %r80, 4;
	add.s64 	%rd28, %rd3, %rd27;
	mov.b32 	%r67, 0;
	st.local.u32 	[%rd28], %r67;
	add.s32 	%r80, %r80, 1;
	add.s32 	%r83, %r83, 1;
	setp.ne.s32 	%p10, %r83, %r10;
	@%p10 bra 	$L__BB0_13;
$L__BB0_14:
	setp.lt.s32 	%p11, %r57, 1;
	cvta.to.global.u64 	%rd29, %rd16;
	mul.wide.s32 	%rd30, %r1, 4;
	add.s64 	%rd31, %rd29, %rd30;
	ld.global.u32 	%r84, [%rd31];
	ld.global.u32 	%r18, [%rd31+4];
	setp.ge.s32 	%p12, %r84, %r18;
	or.pred  	%p13, %p12, %p11;
	@%p13 bra 	$L__BB0_30;
	and.b32  	%r19, %r57, 15;
	and.b32  	%r20, %r57, 7;
	and.b32  	%r21, %r57, 2147483632;
	and.b32  	%r22, %r57, 3;
	neg.s32 	%r23, %r21;
$L__BB0_16:
	ld.param.u64 	%rd60, [_Z9graph_addiiPiS_PfS0__param_3];
	setp.lt.u32 	%p14, %r57, 16;
	cvta.to.global.u64 	%rd32, %rd60;
	mul.wide.s32 	%rd33, %r84, 4;
	add.s64 	%rd34, %rd32, %rd33;
	ld.global.u32 	%r69, [%rd34];
	mul.lo.s32 	%r25, %r69, %r57;
	mov.b32 	%r88, 0;
	@%p14 bra 	$L__BB0_19;
	add.s64 	%rd61, %rd3, 32;
	mov.u32 	%r85, %r25;
	mov.u32 	%r86, %r23;
$L__BB0_18:
	.pragma "nounroll";
	mul.wide.s32 	%rd35, %r85, 4;
	add.s64 	%rd36, %rd1, %rd35;
	ld.global.f32 	%f2, [%rd36];
	ld.local.v4.f32 	{%f3, %f4, %f5, %f6}, [%rd61+-32];
	add.f32 	%f7, %f2, %f3;
	ld.global.f32 	%f8, [%rd36+4];
	add.f32 	%f9, %f8, %f4;
	ld.global.f32 	%f10, [%rd36+8];
	add.f32 	%f11, %f10, %f5;
	ld.global.f32 	%f12, [%rd36+12];
	add.f32 	%f13, %f12, %f6;
	st.local.v4.f32 	[%rd61+-32], {%f7, %f9, %f11, %f13};
	ld.global.f32 	%f14, [%rd36+16];
	ld.local.v4.f32 	{%f15, %f16, %f17, %f18}, [%rd61+-16];
	add.f32 	%f19, %f14, %f15;
	ld.global.f32 	%f20, [%rd36+20];
	add.f32 	%f21, %f20, %f16;
	ld.global.f32 	%f22, [%rd36+24];
	add.f32 	%f23, %f22, %f17;
	ld.global.f32 	%f24, [%rd36+28];
	add.f32 	%f25, %f24, %f18;
	st.local.v4.f32 	[%rd61+-16], {%f19, %f21, %f23, %f25};
	ld.global.f32 	%f26, [%rd36+32];
	ld.local.v4.f32 	{%f27, %f28, %f29, %f30}, [%rd61];
	add.f32 	%f31, %f26, %f27;
	ld.global.f32 	%f32, [%rd36+36];
	add.f32 	%f33, %f32, %f28;
	ld.global.f32 	%f34, [%rd36+40];
	add.f32 	%f35, %f34, %f29;
	ld.global.f32 	%f36, [%rd36+44];
	add.f32 	%f37, %f36, %f30;
	st.local.v4.f32 	[%rd61], {%f31, %f33, %f35, %f37};
	ld.global.f32 	%f38, [%rd36+48];
	ld.local.v4.f32 	{%f39, %f40, %f41, %f42}, [%rd61+16];
	add.f32 	%f43, %f38, %f39;
	ld.global.f32 	%f44, [%rd36+52];
	add.f32 	%f45, %f44, %f40;
	ld.global.f32 	%f46, [%rd36+56];
	add.f32 	%f47, %f46, %f41;
	ld.global.f32 	%f48, [%rd36+60];
	add.f32 	%f49, %f48, %f42;
	st.local.v4.f32 	[%rd61+16], {%f43, %f45, %f47, %f49};
	add.s32 	%r86, %r86, 16;
	add.s32 	%r85, %r85, 16;
	add.s64 	%rd61, %rd61, 64;
	setp.ne.s32 	%p15, %r86, 0;
	mov.u32 	%r88, %r21;
	@%p15 bra 	$L__BB0_18;
$L__BB0_19:
	setp.eq.s32 	%p16, %r19, 0;
	@%p16 bra 	$L__BB0_29;
	add.s32 	%r70, %r19, -1;
	setp.lt.u32 	%p17, %r70, 7;
	@%p17 bra 	$L__BB0_22;
	add.s32 	%r71, %r25, %r88;
	mul.wide.s32 	%rd37, %r71, 4;
	add.s64 	%rd38, %rd1, %rd37;
	ld.global.f32 	%f50, [%rd38];
	mul.wide.u32 	%rd39, %r88, 4;
	add.s64 	%rd40, %rd3, %rd39;
	ld.local.f32 	%f51, [%rd40];
	add.f32 	%f52, %f50, %f51;
	st.local.f32 	[%rd40], %f52;
	ld.global.f32 	%f53, [%rd38+4];
	ld.local.f32 	%f54, [%rd40+4];
	add.f32 	%f55, %f53, %f54;
	st.local.f32 	[%rd40+4], %f55;
	ld.global.f32 	%f56, [%rd38+8];
	ld.local.f32 	%f57, [%rd40+8];
	add.f32 	%f58, %f56, %f57;
	st.local.f32 	[%rd40+8], %f58;
	ld.global.f32 	%f59, [%rd38+12];
	ld.local.f32 	%f60, [%rd40+12];
	add.f32 	%f61, %f59, %f60;
	st.local.f32 	[%rd40+12], %f61;
	ld.global.f32 	%f62, [%rd38+16];
	ld.local.f32 	%f63, [%rd40+16];
	add.f32 	%f64, %f62, %f63;
	st.local.f32 	[%rd40+16], %f64;
	ld.global.f32 	%f65, [%rd38+20];
	ld.local.f32 	%f66, [%rd40+20];
	add.f32 	%f67, %f65, %f66;
	st.local.f32 	[%rd40+20], %f67;
	ld.global.f32 	%f68, [%rd38+24];
	ld.local.f32 	%f69, [%rd40+24];
	add.f32 	%f70, %f68, %f69;
	st.local.f32 	[%rd40+24], %f70;
	ld.global.f32 	%f71, [%rd38+28];
	ld.local.f32 	%f72, [%rd40+28];
	add.f32 	%f73, %f71, %f72;
	st.local.f32 	[%rd40+28], %f73;
	add.s32 	%r88, %r88, 8;
$L__BB0_22:
	setp.eq.s32 	%p18, %r20, 0;
	@%p18 bra 	$L__BB0_29;
	add.s32 	%r72, %r20, -1;
	setp.lt.u32 	%p19, %r72, 3;
	@%p19 bra 	$L__BB0_25;
	add.s32 	%r73, %r25, %r88;
	mul.wide.s32 	%rd41, %r73, 4;
	add.s64 	%rd42, %rd1, %rd41;
	ld.global.f32 	%f74, [%rd42];
	mul.wide.u32 	%rd43, %r88, 4;
	add.s64 	%rd44, %rd3, %rd43;
	ld.local.f32 	%f75, [%rd44];
	add.f32 	%f76, %f74, %f75;
	st.local.f32 	[%rd44], %f76;
	ld.global.f32 	%f77, [%rd42+4];
	ld.local.f32 	%f78, [%rd44+4];
	add.f32 	%f79, %f77, %f78;
	st.local.f32 	[%rd44+4], %f79;
	ld.global.f32 	%f80, [%rd42+8];
	ld.local.f32 	%f81, [%rd44+8];
	add.f32 	%f82, %f80, %f81;
	st.local.f32 	[%rd44+8], %f82;
	ld.global.f32 	%f83, [%rd42+12];
	ld.local.f32 	%f84, [%rd44+12];
	add.f32 	%f85, %f83, %f84;
	st.local.f32 	[%rd44+12], %f85;
	add.s32 	%r88, %r88, 4;
$L__BB0_25:
	setp.eq.s32 	%p20, %r22, 0;
	@%p20 bra 	$L__BB0_29;
	setp.eq.s32 	%p21, %r22, 1;
	add.s32 	%r74, %r25, %r88;
	mul.wide.s32 	%rd45, %r74, 4;
	add.s64 	%rd7, %rd1, %rd45;
	ld.global.f32 	%f86, [%rd7];
	mul.wide.u32 	%rd46, %r88, 4;
	add.s64 	%rd8, %rd3, %rd46;
	ld.local.f32 	%f87, [%rd8];
	add.f32 	%f88, %f86, %f87;
	st.local.f32 	[%rd8], %f88;
	@%p21 bra 	$L__BB0_29;
	setp.eq.s32 	%p22, %r22, 2;
	ld.global.f32 	%f89, [%rd7+4];
	ld.local.f32 	%f90, [%rd8+4];
	add.f32 	%f91, %f89, %f90;
	st.local.f32 	[%rd8+4], %f91;
	@%p22 bra 	$L__BB0_29;
	ld.global.f32 	%f92, [%rd7+8];
	ld.local.f32 	%f93, [%rd8+8];
	add.f32 	%f94, %f92, %f93;
	st.local.f32 	[%rd8+8], %f94;
$L__BB0_29:
	add.s32 	%r84, %r84, 1;
	setp.lt.s32 	%p23, %r84, %r18;
	@%p23 bra 	$L__BB0_16;
$L__BB0_30:
	setp.lt.s32 	%p24, %r57, 1;
	@%p24 bra 	$L__BB0_43;
	mul.lo.s32 	%r36, %r1, %r57;
	and.b32  	%r37, %r57, 15;
	setp.lt.u32 	%p25, %r57, 16;
	mov.b32 	%r93, 0;
	@%p25 bra 	$L__BB0_34;
	and.b32  	%r93, %r57, 2147483632;
	neg.s32 	%r91, %r93;
	add.s64 	%rd62, %rd3, 32;
	add.s64 	%rd10, %rd2, 32;
	mov.u32 	%r90, %r36;
$L__BB0_33:
	.pragma "nounroll";
	mul.wide.s32 	%rd47, %r90, 4;
	add.s64 	%rd48, %rd10, %rd47;
	ld.local.v4.f32 	{%f95, %f96, %f97, %f98}, [%rd62+-32];
	st.global.f32 	[%rd48+-32], %f95;
	st.global.f32 	[%rd48+-28], %f96;
	st.global.f32 	[%rd48+-24], %f97;
	st.global.f32 	[%rd48+-20], %f98;
	ld.local.v4.f32 	{%f99, %f100, %f101, %f102}, [%rd62+-16];
	st.global.f32 	[%rd48+-16], %f99;
	st.global.f32 	[%rd48+-12], %f100;
	st.global.f32 	[%rd48+-8], %f101;
	st.global.f32 	[%rd48+-4], %f102;
	ld.local.v4.f32 	{%f103, %f104, %f105, %f106}, [%rd62];
	st.global.f32 	[%rd48], %f103;
	st.global.f32 	[%rd48+4], %f104;
	st.global.f32 	[%rd48+8], %f105;
	st.global.f32 	[%rd48+12], %f106;
	ld.local.v4.f32 	{%f107, %f108, %f109, %f110}, [%rd62+16];
	st.global.f32 	[%rd48+16], %f107;
	st.global.f32 	[%rd48+20], %f108;
	st.global.f32 	[%rd48+24], %f109;
	st.global.f32 	[%rd48+28], %f110;
	add.s32 	%r91, %r91, 16;
	add.s64 	%rd62, %rd62, 64;
	add.s32 	%r90, %r90, 16;
	setp.ne.s32 	%p26, %r91, 0;
	@%p26 bra 	$L__BB0_33;
$L__BB0_34:
	setp.eq.s32 	%p27, %r37, 0;
	@%p27 bra 	$L__BB0_43;
	and.b32  	%r45, %r57, 7;
	setp.lt.u32 	%p28, %r37, 8;
	@%p28 bra 	$L__BB0_37;
	mul.wide.u32 	%rd49, %r93, 4;
	add.s64 	%rd50, %rd3, %rd49;
	ld.local.f32 	%f111, [%rd50];
	add.s32 	%r76, %r93, %r36;
	mul.wide.s32 	%rd51, %r76, 4;
	add.s64 	%rd52, %rd2, %rd51;
	st.global.f32 	[%rd52], %f111;
	ld.local.f32 	%f112, [%rd50+4];
	st.global.f32 	[%rd52+4], %f112;
	ld.local.f32 	%f113, [%rd50+8];
	st.global.f32 	[%rd52+8], %f113;
	ld.local.f32 	%f114, [%rd50+12];
	st.global.f32 	[%rd52+12], %f114;
	ld.local.f32 	%f115, [%rd50+16];
	st.global.f32 	[%rd52+16], %f115;
	ld.local.f32 	%f116, [%rd50+20];
	st.global.f32 	[%rd52+20], %f116;
	ld.local.f32 	%f117, [%rd50+24];
	st.global.f32 	[%rd52+24], %f117;
	ld.local.f32 	%f118, [%rd50+28];
	st.global.f32 	[%rd52+28], %f118;
	add.s32 	%r93, %r93, 8;
$L__BB0_37:
	setp.eq.s32 	%p29, %r45, 0;
	@%p29 bra 	$L__BB0_43;
	and.b32  	%r48, %r57, 3;
	setp.lt.u32 	%p30, %r45, 4;
	@%p30 bra 	$L__BB0_40;
	mul.wide.u32 	%rd53, %r93, 4;
	add.s64 	%rd54, %rd3, %rd53;
	ld.local.f32 	%f119, [%rd54];
	add.s32 	%r77, %r93, %r36;
	mul.wide.s32 	%rd55, %r77, 4;
	add.s64 	%rd56, %rd2, %rd55;
	st.global.f32 	[%rd56], %f119;
	ld.local.f32 	%f120, [%rd54+4];
	st.global.f32 	[%rd56+4], %f120;
	ld.local.f32 	%f121, [%rd54+8];
	st.global.f32 	[%rd56+8], %f121;
	ld.local.f32 	%f122, [%rd54+12];
	st.global.f32 	[%rd56+12], %f122;
	add.s32 	%r93, %r93, 4;
$L__BB0_40:
	setp.eq.s32 	%p31, %r48, 0;
	@%p31 bra 	$L__BB0_43;
	add.s32 	%r96, %r93, %r36;
	mul.wide.u32 	%rd57, %r93, 4;
	add.s64 	%rd63, %rd3, %rd57;
	neg.s32 	%r95, %r48;
$L__BB0_42:
	.pragma "nounroll";
	mul.wide.s32 	%rd58, %r96, 4;
	add.s64 	%rd59, %rd2, %rd58;
	ld.local.f32 	%f123, [%rd63];
	st.global.f32 	[%rd59], %f123;
	add.s32 	%r96, %r96, 1;
	add.s64 	%rd63, %rd63, 4;
	add.s32 	%r95, %r95, 1;
	setp.ne.s32 	%p32, %r95, 0;
	@%p32 bra 	$L__BB0_42;
$L__BB0_43:
	ret;

}


// ===== COMPILED SASS (sm_100) =====

	.target	sm_100

	.elftype	@"ET_EXEC"


//--------------------- .note.nv.tkinfo           --------------------------
	.section	.note.nv.tkinfo,"",@"SHT_NOTE"
	.sectionflags	@"SHF_NOTE_NV_TKINFO"
	.tkinfo
        /*0018*/ 	.word	0x00000002
        /*0030*/ 	.string	""
        /*0030*/ 	.string	"ptxas"
        /*0030*/ 	.string	"Cuda compilation tools, release 13.0, V13.0.88"
        /*0030*/ 	.string	"Build cuda_13.0.r13.0/compiler.36424714_0"
        /*0030*/ 	.string	"-arch sm_100 -m 64 "



//--------------------- .note.nv.cuinfo           --------------------------
	.section	.note.nv.cuinfo,"",@"SHT_NOTE"
	.sectionflags	@"SHF_NOTE_NV_CUINFO"
        /*0018*/ 	.short	0x0002
        /*001a*/ 	.short	0x0064
        /*001c*/ 	.short	0x0082
	.zero		2


//--------------------- .nv.info                  --------------------------
	.section	.nv.info,"",@"SHT_CUDA_INFO"
	.align	4


	//----- nvinfo : EIATTR_REGCOUNT
	.align		4
        /*0000*/ 	.byte	0x04, 0x2f
        /*0002*/ 	.short	(.L_1 - .L_0)
	.align		4
.L_0:
        /*0004*/ 	.word	index@(_Z9graph_addiiPiS_PfS0_)
        /*0008*/ 	.word	0x00000020


	//----- nvinfo : EIATTR_FRAME_SIZE
	.align		4
.L_1:
        /*000c*/ 	.byte	0x04, 0x11
        /*000e*/ 	.short	(.L_3 - .L_2)
	.align		4
.L_2:
        /*0010*/ 	.word	index@(_Z9graph_addiiPiS_PfS0_)
        /*0014*/ 	.word	0x00000200


	//----- nvinfo : EIATTR_MIN_STACK_SIZE
	.align		4
.L_3:
        /*0018*/ 	.byte	0x04, 0x12
        /*001a*/ 	.short	(.L_5 - .L_4)
	.align		4
.L_4:
        /*001c*/ 	.word	index@(_Z9graph_addiiPiS_PfS0_)
        /*0020*/ 	.word	0x00000200
.L_5:


//--------------------- .nv.compat                --------------------------
	.section	.nv.compat,"",@"SHT_CUDA_COMPAT_INFO"
	.align	4
        /*0000*/ 	.byte	0x02, 0x09, 0x00, 0x00, 0x02, 0x02, 0x01, 0x00, 0x02, 0x05, 0x05, 0x00, 0x03, 0x07, 0x01, 0x01
        /*0010*/ 	.byte	0x02, 0x03, 0x00, 0x00, 0x02, 0x06, 0x01, 0x00, 0x04, 0x0b, 0x08, 0x00, 0x09, 0x00, 0x00, 0x00
        /*0020*/ 	.byte	0x00, 0x00, 0x00, 0x00


//--------------------- .nv.info._Z9graph_addiiPiS_PfS0_ --------------------------
	.section	.nv.info._Z9graph_addiiPiS_PfS0_,"",@"SHT_CUDA_INFO"
	.sectionflags	@""
	.align	4


	//----- nvinfo : EIATTR_CUDA_API_VERSION
	.align		4
        /*0000*/ 	.byte	0x04, 0x37
        /*0002*/ 	.short	(.L_7 - .L_6)
.L_6:
        /*0004*/ 	.word	0x00000082


	//----- nvinfo : EIATTR_KPARAM_INFO
	.align		4
.L_7:
        /*0008*/ 	.byte	0x04, 0x17
        /*000a*/ 	.short	(.L_9 - .L_8)
.L_8:
        /*000c*/ 	.word	0x00000000
        /*0010*/ 	.short	0x0005
        /*0012*/ 	.short	0x0020
        /*0014*/ 	.byte	0x00, 0xf5, 0x21, 0x00


	//----- nvinfo : EIATTR_KPARAM_INFO
	.align		4
.L_9:
        /*0018*/ 	.byte	0x04, 0x17
        /*001a*/ 	.short	(.L_11 - .L_10)
.L_10:
        /*001c*/ 	.word	0x00000000
        /*0020*/ 	.short	0x0004
        /*0022*/ 	.short	0x0018
        /*0024*/ 	.byte	0x00, 0xf5, 0x21, 0x00


	//----- nvinfo : EIATTR_KPARAM_INFO
	.align		4
.L_11:
        /*0028*/ 	.byte	0x04, 0x17
        /*002a*/ 	.short	(.L_13 - .L_12)
.L_12:
        /*002c*/ 	.word	0x00000000
        /*0030*/ 	.short	0x0003
        /*0032*/ 	.short	0x0010
        /*0034*/ 	.byte	0x00, 0xf5, 0x21, 0x00


	//----- nvinfo : EIATTR_KPARAM_INFO
	.align		4
.L_13:
        /*0038*/ 	.byte	0x04, 0x17
        /*003a*/ 	.short	(.L_15 - .L_14)
.L_14:
        /*003c*/ 	.word	0x00000000
        /*0040*/ 	.short	0x0002
        /*0042*/ 	.short	0x0008
        /*0044*/ 	.byte	0x00, 0xf5, 0x21, 0x00


	//----- nvinfo : EIATTR_KPARAM_INFO
	.align		4
.L_15:
        /*0048*/ 	.byte	0x04, 0x17
        /*004a*/ 	.short	(.L_17 - .L_16)
.L_16:
        /*004c*/ 	.word	0x00000000
        /*0050*/ 	.short	0x0001
        /*0052*/ 	.short	0x0004
        /*0054*/ 	.byte	0x00, 0xf0, 0x11, 0x00


	//----- nvinfo : EIATTR_KPARAM_INFO
	.align		4
.L_17:
        /*0058*/ 	.byte	0x04, 0x17
        /*005a*/ 	.short	(.L_19 - .L_18)
.L_18:
        /*005c*/ 	.word	0x00000000
        /*0060*/ 	.short	0x0000
        /*0062*/ 	.short	0x0000
        /*0064*/ 	.byte	0x00, 0xf0, 0x11, 0x00


	//----- nvinfo : EIATTR_SPARSE_MMA_MASK
	.align		4
.L_19:
        /*0068*/ 	.byte	0x03, 0x50
        /*006a*/ 	.short	0x0000


	//----- nvinfo : EIATTR_MAXREG_COUNT
	.align		4
        /*006c*/ 	.byte	0x03, 0x1b
        /*006e*/ 	.short	0x00ff


	//----- nvinfo : EIATTR_MERCURY_ISA_VERSION
	.align		4
        /*0070*/ 	.byte	0x03, 0x5f
        /*0072*/ 	.short	0x0101


	//----- nvinfo : EIATTR_VRC_CTA_INIT_COUNT
	.align		4
        /*0074*/ 	.byte	0x02, 0x4a
	.zero		1
	.zero		1


	//----- nvinfo : EIATTR_EXIT_INSTR_OFFSETS
	.align		4
        /*0078*/ 	.byte	0x04, 0x1c
        /*007a*/ 	.short	(.L_21 - .L_20)


	//   ....[0]....
.L_20:
        /*007c*/ 	.word	0x00000080


	//   ....[1]....
        /*0080*/ 	.word	0x00000e40


	//   ....[2]....
        /*0084*/ 	.word	0x000010e0


	//   ....[3]....
        /*0088*/ 	.word	0x00001240


	//   ....[4]....
        /*008c*/ 	.word	0x00001350


	//   ....[5]....
        /*0090*/ 	.word	0x00001420


	//----- nvinfo : EIATTR_CRS_STACK_SIZE
	.align		4
.L_21:
        /*0094*/ 	.byte	0x04, 0x1e
        /*0096*/ 	.short	(.L_23 - .L_22)
.L_22:
        /*0098*/ 	.word	0x00000000


	//----- nvinfo : EIATTR_CBANK_PARAM_SIZE
	.align		4
.L_23:
        /*009c*/ 	.byte	0x03, 0x19
        /*009e*/ 	.short	0x0028


	//----- nvinfo : EIATTR_PARAM_CBANK
	.align		4
        /*00a0*/ 	.byte	0x04, 0x0a
        /*00a2*/ 	.short	(.L_25 - .L_24)
	.align		4
.L_24:
        /*00a4*/ 	.word	index@(.nv.constant0._Z9graph_addiiPiS_PfS0_)
        /*00a8*/ 	.short	0x0380
        /*00aa*/ 	.short	0x0028


	//----- nvinfo : EIATTR_SW_WAR
	.align		4
.L_25:
        /*00ac*/ 	.byte	0x04, 0x36
        /*00ae*/ 	.short	(.L_27 - .L_26)
.L_26:
        /*00b0*/ 	.word	0x00000008
.L_27:


//--------------------- .nv.callgraph             --------------------------
	.section	.nv.callgraph,"",@"SHT_CUDA_CALLGRAPH"
	.align	4
	.sectionentsize	8
	.align		4
        /*0000*/ 	.word	0x00000000
	.align		4
        /*0004*/ 	.word	0xffffffff
	.align		4
        /*0008*/ 	.word	0x00000000
	.align		4
        /*000c*/ 	.word	0xfffffffe
	.align		4
        /*0010*/ 	.word	0x00000000
	.align		4
        /*0014*/ 	.word	0xfffffffd
	.align		4
        /*0018*/ 	.word	0x00000000
	.align		4
        /*001c*/ 	.word	0xfffffffc


//--------------------- .text._Z9graph_addiiPiS_PfS0_ --------------------------
	.section	.text._Z9graph_addiiPiS_PfS0_,"ax",@progbits
	.align	128
        .global         _Z9graph_addiiPiS_PfS0_
        .type           _Z9graph_addiiPiS_PfS0_,@function
        .size           _Z9graph_addiiPiS_PfS0_,(.L_x_22 - _Z9graph_addiiPiS_PfS0_)
        .other          _Z9graph_addiiPiS_PfS0_,@"STO_CUDA_ENTRY STV_DEFAULT"
_Z9graph_addiiPiS_PfS0_:
.text._Z9graph_addiiPiS_PfS0_:
[----:B------:R-:W0:Y:S01]  /*0000*/  LDC R1, c[0x0][0x37c] ;  /* 0x0000df00ff017b82 */ /* 0x000e220000000800 */
[----:B------:R-:W1:Y:S07]  /*0010*/  S2R R0, SR_TID.X ;  /* 0x0000000000007919 */ /* 0x000e6e0000002100 */
[----:B------:R-:W1:Y:S01]  /*0020*/  S2UR UR4, SR_CTAID.X ;  /* 0x00000000000479c3 */ /* 0x000e620000002500 */
[----:B------:R-:W2:Y:S01]  /*0030*/  LDCU UR5, c[0x0][0x384] ;  /* 0x00007080ff0577ac */ /* 0x000ea20008000800 */
[----:B0-----:R-:W-:-:S06]  /*0040*/  IADD3 R1, PT, PT, R1, -0x200, RZ ;  /* 0xfffffe0001017810 */ /* 0x001fcc0007ffe0ff */
[----:B------:R-:W1:Y:S02]  /*0050*/  LDC R21, c[0x0][0x360] ;  /* 0x0000d800ff157b82 */ /* 0x000e640000000800 */
[----:B-1----:R-:W-:-:S05]  /*0060*/  IMAD R21, R21, UR4, R0 ;  /* 0x0000000415157c24 */ /* 0x002fca000f8e0200 */
[----:B--2---:R-:W-:-:S13]  /*0070*/  ISETP.GE.AND P0, PT, R21, UR5, PT ;  /* 0x0000000515007c0c */ /* 0x004fda000bf06270 */
[----:B------:R-:W-:Y:S05]  /*0080*/  @P0 EXIT ;  /* 0x000000000000094d */ /* 0x000fea0003800000 */
[----:B------:R-:W0:Y:S01]  /*0090*/  LDCU UR4, c[0x0][0x380] ;  /* 0x00007000ff0477ac */ /* 0x000e220008000800 */
[----:B------:R-:W1:Y:S01]  /*00a0*/  LDCU.64 UR6, c[0x0][0x358] ;  /* 0x00006b00ff0677ac */ /* 0x000e620008000a00 */
[----:B0-----:R-:W-:-:S05]  /*00b0*/  IMAD.U32 R7, RZ, RZ, UR4 ;  /* 0x00000004ff077e24 */ /* 0x001fca000f8e00ff */
[----:B------:R-:W-:-:S13]  /*00c0*/  ISETP.GE.AND P0, PT, R7, 0x1, PT ;  /* 0x000000010700780c */ /* 0x000fda0003f06270 */
[----:B-1----:R-:W-:Y:S05]  /*00d0*/  @!P0 BRA `(.L_x_0) ;  /* 0x0000000000c08947 */ /* 0x002fea0003800000 */
[C---:B------:R-:W-:Y:S01]  /*00e0*/  ISETP.GE.U32.AND P2, PT, R7.reuse, 0x10, PT ;  /* 0x000000100700780c */ /* 0x040fe20003f46070 */
[----:B------:R-:W-:Y:S01]  /*00f0*/  HFMA2 R0, -RZ, RZ, 0, 0 ;  /* 0x00000000ff007431 */ /* 0x000fe200000001ff */
[----:B------:R-:W-:-:S04]  /*0100*/  LOP3.LUT R4, R7, 0xf, RZ, 0xc0, !PT ;  /* 0x0000000f07047812 */ /* 0x000fc800078ec0ff */
[----:B------:R-:W-:-:S07]  /*0110*/  ISETP.NE.AND P1, PT, R4, RZ, PT ;  /* 0x000000ff0400720c */ /* 0x000fce0003f25270 */
[----:B------:R-:W-:Y:S06]  /*0120*/  @!P2 BRA `(.L_x_1) ;  /* 0x000000000028a947 */ /* 0x000fec0003800000 */
[----:B------:R-:W-:Y:S01]  /*0130*/  LOP3.LUT R0, R7, 0x7ffffff0, RZ, 0xc0, !PT ;  /* 0x7ffffff007007812 */ /* 0x000fe200078ec0ff */
[----:B------:R-:W-:-:S07]  /*0140*/  IMAD.MOV.U32 R2, RZ, RZ, RZ ;  /* 0x000000ffff027224 */ /* 0x000fce00078e00ff */
.L_x_2:
[C---:B0-----:R-:W-:Y:S01]  /*0150*/  LEA R3, R2.reuse, R1, 0x2 ;  /* 0x0000000102037211 */ /* 0x041fe200078e10ff */
[----:B------:R-:W-:-:S04]  /*0160*/  VIADD R2, R2, 0x10 ;  /* 0x0000001002027836 */ /* 0x000fc80000000000 */
[----:B------:R0:W-:Y:S01]  /*0170*/  STL.128 [R3], RZ ;  /* 0x000000ff03007387 */ /* 0x0001e20000100c00 */
[----:B------:R-:W-:-:S03]  /*0180*/  ISETP.NE.AND P2, PT, R2, R0, PT ;  /* 0x000000000200720c */ /* 0x000fc60003f45270 */
[----:B------:R0:W-:Y:S04]  /*0190*/  STL.128 [R3+0x10], RZ ;  /* 0x000010ff03007387 */ /* 0x0001e80000100c00 */
[----:B------:R0:W-:Y:S04]  /*01a0*/  STL.128 [R3+0x20], RZ ;  /* 0x000020ff03007387 */ /* 0x0001e80000100c00 */
[----:B------:R0:W-:Y:S02]  /*01b0*/  STL.128 [R3+0x30], RZ ;  /* 0x000030ff03007387 */ /* 0x0001e40000100c00 */
[----:B------:R-:W-:Y:S05]  /*01c0*/  @P2 BRA `(.L_x_2) ;  /* 0xfffffffc00e02947 */ /* 0x000fea000383ffff */
.L_x_1:
[----:B------:R-:W-:Y:S05]  /*01d0*/  @!P1 BRA `(.L_x_0) ;  /* 0x0000000000809947 */ /* 0x000fea0003800000 */
[----:B------:R-:W-:Y:S02]  /*01e0*/  ISETP.GE.U32.AND P1, PT, R4, 0x8, PT ;  /* 0x000000080400780c */ /* 0x000fe40003f26070 */
[----:B0-----:R-:W-:-:S04]  /*01f0*/  LOP3.LUT R3, R7, 0x7, RZ, 0xc0, !PT ;  /* 0x0000000707037812 */ /* 0x001fc800078ec0ff */
[----:B------:R-:W-:-:S07]  /*0200*/  ISETP.NE.AND P2, PT, R3, RZ, PT ;  /* 0x000000ff0300720c */ /* 0x000fce0003f45270 */
[----:B------:R-:W-:Y:S06]  /*0210*/  @!P1 BRA `(.L_x_3) ;  /* 0x0000000000289947 */ /* 0x000fec0003800000 */
[C---:B------:R-:W-:Y:S01]  /*0220*/  LEA R2, R0.reuse, R1, 0x2 ;  /* 0x0000000100027211 */ /* 0x040fe200078e10ff */
[----:B------:R-:W-:-:S04]  /*0230*/  VIADD R0, R0, 0x8 ;  /* 0x0000000800007836 */ /* 0x000fc80000000000 */
[----:B------:R0:W-:Y:S04]  /*0240*/  STL [R2], RZ ;  /* 0x000000ff02007387 */ /* 0x0001e80000100800 */
[----:B------:R0:W-:Y:S04]  /*0250*/  STL [R2+0x4], RZ ;  /* 0x000004ff02007387 */ /* 0x0001e80000100800 */
[----:B------:R0:W-:Y:S04]  /*0260*/  STL [R2+0x8], RZ ;  /* 0x000008ff02007387 */ /* 0x0001e80000100800 */
[----:B------:R0:W-:Y:S04]  /*0270*/  STL [R2+0xc], RZ ;  /* 0x00000cff02007387 */ /* 0x0001e80000100800 */
[----:B------:R0:W-:Y:S04]  /*0280*/  STL [R2+0x10], RZ ;  /* 0x000010ff02007387 */ /* 0x0001e80000100800 */
[----:B------:R0:W-:Y:S04]  /*0290*/  STL [R2+0x14], RZ ;  /* 0x000014ff02007387 */ /* 0x0001e80000100800 */
[----:B------:R0:W-:Y:S04]  /*02a0*/  STL [R2+0x18], RZ ;  /* 0x000018ff02007387 */ /* 0x0001e80000100800 */
[----:B------:R0:W-:Y:S02]  /*02b0*/  STL [R2+0x1c], RZ ;  /* 0x00001cff02007387 */ /* 0x0001e40000100800 */
.L_x_3:
[----:B------:R-:W-:Y:S05]  /*02c0*/  @!P2 BRA `(.L_x_0) ;  /* 0x000000000044a947 */ /* 0x000fea0003800000 */
[----:B------:R-:W-:Y:S02]  /*02d0*/  ISETP.GE.U32.AND P1, PT, R3, 0x4, PT ;  /* 0x000000040300780c */ /* 0x000fe40003f26070 */
[----:B0-----:R-:W-:-:S04]  /*02e0*/  LOP3.LUT R2, R7, 0x3, RZ, 0xc0, !PT ;  /* 0x0000000307027812 */ /* 0x001fc800078ec0ff */
[----:B------:R-:W-:-:S07]  /*02f0*/  ISETP.NE.AND P2, PT, R2, RZ, PT ;  /* 0x000000ff0200720c */ /* 0x000fce0003f45270 */
[C---:B------:R-:W-:Y:S01]  /*0300*/  @P1 LEA R3, R0.reuse, R1, 0x2 ;  /* 0x0000000100031211 */ /* 0x040fe200078e10ff */
[----:B------:R-:W-:-:S04]  /*0310*/  @P1 VIADD R0, R0, 0x4 ;  /* 0x0000000400001836 */ /* 0x000fc80000000000 */
[----:B------:R1:W-:Y:S04]  /*0320*/  @P1 STL [R3], RZ ;  /* 0x000000ff03001387 */ /* 0x0003e80000100800 */
[----:B------:R1:W-:Y:S04]  /*0330*/  @P1 STL [R3+0x4], RZ ;  /* 0x000004ff03001387 */ /* 0x0003e80000100800 */
[----:B------:R1:W-:Y:S04]  /*0340*/  @P1 STL [R3+0x8], RZ ;  /* 0x000008ff03001387 */ /* 0x0003e80000100800 */
[----:B------:R1:W-:Y:S01]  /*0350*/  @P1 STL [R3+0xc], RZ ;  /* 0x00000cff03001387 */ /* 0x0003e20000100800 */
[----:B------:R-:W-:Y:S05]  /*0360*/  @!P2 BRA `(.L_x_0) ;  /* 0x00000000001ca947 */ /* 0x000fea0003800000 */
[----:B------:R-:W-:-:S05]  /*0370*/  UMOV UR4, URZ ;  /* 0x000000ff00047c82 */ /* 0x000fca0008000000 */
.L_x_4:
[C---:B-1----:R-:W-:Y:S01]  /*0380*/  LEA R3, R0.reuse, R1, 0x2 ;  /* 0x0000000100037211 */ /* 0x042fe200078e10ff */
[----:B------:R-:W-:Y:S01]  /*0390*/  UIADD3 UR4, UPT, UPT, UR4, 0x1, URZ ;  /* 0x0000000104047890 */ /* 0x000fe2000fffe0ff */
[----:B------:R-:W-:-:S03]  /*03a0*/  VIADD R0, R0, 0x1 ;  /* 0x0000000100007836 */ /* 0x000fc60000000000 */
[----:B------:R2:W-:Y:S02]  /*03b0*/  STL [R3], RZ ;  /* 0x000000ff03007387 */ /* 0x0005e40000100800 */
[----:B------:R-:W-:-:S13]  /*03c0*/  ISETP.NE.AND P1, PT, R2, UR4, PT ;  /* 0x0000000402007c0c */ /* 0x000fda000bf25270 */
[----:B--2---:R-:W-:Y:S05]  /*03d0*/  @P1 BRA `(.L_x_4) ;  /* 0xfffffffc00e81947 */ /* 0x004fea000383ffff */
.L_x_0:
[----:B01----:R-:W0:Y:S02]  /*03e0*/  LDC.64 R2, c[0x0][0x388] ;  /* 0x0000e200ff027b82 */ /* 0x003e240000000a00 */
[----:B0-----:R-:W-:-:S05]  /*03f0*/  IMAD.WIDE R2, R21, 0x4, R2 ;  /* 0x0000000415027825 */ /* 0x001fca00078e0202 */
[----:B------:R-:W2:Y:S04]  /*0400*/  LDG.E R19, desc[UR6][R2.64] ;  /* 0x0000000602137981 */ /* 0x000ea8000c1e1900 */
[----:B------:R-:W2:Y:S01]  /*0410*/  LDG.E R20, desc[UR6][R2.64+0x4] ;  /* 0x0000040602147981 */ /* 0x000ea2000c1e1900 */
[----:B------:R-:W-:Y:S01]  /*0420*/  BSSY.RECONVERGENT B0, `(.L_x_5) ;  /* 0x00000a0000007945 */ /* 0x000fe20003800200 */
[----:B--2---:R-:W-:-:S13]  /*0430*/  ISETP.GE.OR P0, PT, R19, R20, !P0 ;  /* 0x000000141300720c */ /* 0x004fda0004706670 */
[----:B------:R-:W-:Y:S05]  /*0440*/  @P0 BRA `(.L_x_6) ;  /* 0x0000000800740947 */ /* 0x000fea0003800000 */
[C---:B------:R-:W-:Y:S02]  /*0450*/  LOP3.LUT R0, R7.reuse, 0x7ffffff0, RZ, 0xc0, !PT ;  /* 0x7ffffff007007812 */ /* 0x040fe400078ec0ff */
[C---:B------:R-:W-:Y:S02]  /*0460*/  LOP3.LUT R2, R7.reuse, 0xf, RZ, 0xc0, !PT ;  /* 0x0000000f07027812 */ /* 0x040fe400078ec0ff */
[C---:B------:R-:W-:Y:S02]  /*0470*/  LOP3.LUT R3, R7.reuse, 0x7, RZ, 0xc0, !PT ;  /* 0x0000000707037812 */ /* 0x040fe400078ec0ff */
[----:B------:R-:W-:Y:S02]  /*0480*/  LOP3.LUT R4, R7, 0x3, RZ, 0xc0, !PT ;  /* 0x0000000307047812 */ /* 0x000fe400078ec0ff */
[----:B------:R-:W-:-:S07]  /*0490*/  IADD3 R6, PT, PT, -R0, RZ, RZ ;  /* 0x000000ff00067210 */ /* 0x000fce0007ffe1ff */
.L_x_12:
[----:B0-----:R-:W0:Y:S01]  /*04a0*/  LDC.64 R8, c[0x0][0x390] ;  /* 0x0000e400ff087b82 */ /* 0x001e220000000a00 */
[----:B-1----:R-:W1:Y:S01]  /*04b0*/  LDCU UR4, c[0x0][0x380] ;  /* 0x00007000ff0477ac */ /* 0x002e620008000800 */
[----:B0-----:R-:W-:-:S06]  /*04c0*/  IMAD.WIDE R8, R19, 0x4, R8 ;  /* 0x0000000413087825 */ /* 0x001fcc00078e0208 */
[----:B--2---:R-:W2:Y:S01]  /*04d0*/  LDG.E R8, desc[UR6][R8.64] ;  /* 0x0000000608087981 */ /* 0x004ea2000c1e1900 */
[----:B-1----:R-:W-:Y:S01]  /*04e0*/  IMAD.U32 R7, RZ, RZ, UR4 ;  /* 0x00000004ff077e24 */ /* 0x002fe2000f8e00ff */
[----:B------:R-:W-:Y:S01]  /*04f0*/  IADD3 R19, PT, PT, R19, 0x1, RZ ;  /* 0x0000000113137810 */ /* 0x000fe20007ffe0ff */
[----:B------:R-:W-:-:S03]  /*0500*/  IMAD.MOV.U32 R10, RZ, RZ, RZ ;  /* 0x000000ffff0a7224 */ /* 0x000fc600078e00ff */
[----:B------:R-:W-:Y:S02]  /*0510*/  ISETP.GE.U32.AND P1, PT, R7, 0x10, PT ;  /* 0x000000100700780c */ /* 0x000fe40003f26070 */
[----:B------:R-:W-:Y:S01]  /*0520*/  ISETP.GE.AND P0, PT, R19, R20, PT ;  /* 0x000000141300720c */ /* 0x000fe20003f06270 */
[----:B--2---:R-:W-:-:S10]  /*0530*/  IMAD R5, R8, R7, RZ ;  /* 0x0000000708057224 */ /* 0x004fd400078e02ff */
[----:B------:R-:W-:Y:S05]  /*0540*/  @!P1 BRA `(.L_x_7) ;  /* 0x0000000000cc9947 */ /* 0x000fea0003800000 */
[----:B------:R-:W-:Y:S01]  /*0550*/  IADD3 R16, PT, PT, R1, 0x20, RZ ;  /* 0x0000002001107810 */ /* 0x000fe20007ffe0ff */
[----:B------:R-:W-:Y:S01]  /*0560*/  IMAD.MOV.U32 R18, RZ, RZ, R5 ;  /* 0x000000ffff127224 */ /* 0x000fe200078e0005 */
[----:B------:R-:W-:-:S07]  /*0570*/  MOV R17, R6 ;  /* 0x0000000600117202 */ /* 0x000fce0000000f00 */
.L_x_8:
[----:B------:R-:W0:Y:S01]  /*0580*/  LDC.64 R26, c[0x0][0x398] ;  /* 0x0000e600ff1a7b82 */ /* 0x000e220000000a00 */
[----:B------:R-:W2:Y:S01]  /*0590*/  LDL.128 R8, [R16+-0x20] ;  /* 0xffffe00010087983 */ /* 0x000ea20000100c00 */
[----:B0-----:R-:W-:-:S05]  /*05a0*/  IMAD.WIDE R26, R18, 0x4, R26 ;  /* 0x00000004121a7825 */ /* 0x001fca00078e021a */
[----:B------:R-:W2:Y:S04]  /*05b0*/  LDG.E R13, desc[UR6][R26.64] ;  /* 0x000000061a0d7981 */ /* 0x000ea8000c1e1900 */
[----:B------:R-:W3:Y:S04]  /*05c0*/  LDG.E R12, desc[UR6][R26.64+0x4] ;  /* 0x000004061a0c7981 */ /* 0x000ee8000c1e1900 */
[----:B------:R-:W4:Y:S04]  /*05d0*/  LDG.E R15, desc[UR6][R26.64+0x8] ;  /* 0x000008061a0f7981 */ /* 0x000f28000c1e1900 */
[----:B------:R-:W5:Y:S04]  /*05e0*/  LDG.E R14, desc[UR6][R26.64+0xc] ;  /* 0x00000c061a0e7981 */ /* 0x000f68000c1e1900 */
[----:B------:R-:W5:Y:S04]  /*05f0*/  LDG.E R23, desc[UR6][R26.64+0x10] ;  /* 0x000010061a177981 */ /* 0x000f68000c1e1900 */
[----:B------:R-:W5:Y:S04]  /*0600*/  LDG.E R22, desc[UR6][R26.64+0x14] ;  /* 0x000014061a167981 */ /* 0x000f68000c1e1900 */
[----:B------:R-:W5:Y:S04]  /*0610*/  LDG.E R25, desc[UR6][R26.64+0x18] ;  /* 0x000018061a197981 */ /* 0x000f68000c1e1900 */
[----:B------:R-:W5:Y:S04]  /*0620*/  LDG.E R24, desc[UR6][R26.64+0x1c] ;  /* 0x00001c061a187981 */ /* 0x000f68000c1e1900 */
[----:B------:R-:W5:Y:S04]  /*0630*/  LDG.E R29, desc[UR6][R26.64+0x28] ;  /* 0x000028061a1d7981 */ /* 0x000f68000c1e1900 */
[----:B------:R-:W5:Y:S01]  /*0640*/  LDG.E R28, desc[UR6][R26.64+0x2c] ;  /* 0x00002c061a1c7981 */ /* 0x000f62000c1e1900 */
[----:B--2---:R-:W-:Y:S01]  /*0650*/  FADD R8, R13, R8 ;  /* 0x000000080d087221 */ /* 0x004fe20000000000 */
[----:B---3--:R-:W-:Y:S01]  /*0660*/  FADD R9, R9, R12 ;  /* 0x0000000c09097221 */ /* 0x008fe20000000000 */
[----:B----4-:R-:W-:Y:S01]  /*0670*/  FADD R10, R10, R15 ;  /* 0x0000000f0a0a7221 */ /* 0x010fe20000000000 */
[----:B-----5:R-:W-:-:S02]  /*0680*/  FADD R11, R11, R14 ;  /* 0x0000000e0b0b7221 */ /* 0x020fc40000000000 */
[----:B------:R-:W2:Y:S04]  /*0690*/  LDL.128 R12, [R16+-0x10] ;  /* 0xfffff000100c7983 */ /* 0x000ea80000100c00 */
[----:B------:R0:W-:Y:S04]  /*06a0*/  STL.128 [R16+-0x20], R8 ;  /* 0xffffe00810007387 */ /* 0x0001e80000100c00 */
[----:B0-----:R-:W3:Y:S01]  /*06b0*/  LDL.128 R8, [R16] ;  /* 0x0000000010087983 */ /* 0x001ee20000100c00 */
[----:B--2---:R-:W-:Y:S01]  /*06c0*/  FADD R12, R23, R12 ;  /* 0x0000000c170c7221 */ /* 0x004fe20000000000 */
[----:B------:R-:W-:-:S02]  /*06d0*/  FADD R13, R13, R22 ;  /* 0x000000160d0d7221 */ /* 0x000fc40000000000 */
[----:B------:R-:W3:Y:S04]  /*06e0*/  LDG.E R23, desc[UR6][R26.64+0x20] ;  /* 0x000020061a177981 */ /* 0x000ee8000c1e1900 */
[----:B------:R-:W2:Y:S01]  /*06f0*/  LDG.E R22, desc[UR6][R26.64+0x24] ;  /* 0x000024061a167981 */ /* 0x000ea2000c1e1900 */
[----:B------:R-:W-:Y:S01]  /*0700*/  FADD R14, R14, R25 ;  /* 0x000000190e0e7221 */ /* 0x000fe20000000000 */
[----:B------:R-:W-:Y:S02]  /*0710*/  FADD R15, R15, R24 ;  /* 0x000000180f0f7221 */ /* 0x000fe40000000000 */
[----:B------:R-:W4:Y:S04]  /*0720*/  LDG.E R25, desc[UR6][R26.64+0x30] ;  /* 0x000030061a197981 */ /* 0x000f28000c1e1900 */
[----:B------:R0:W-:Y:S04]  /*0730*/  STL.128 [R16+-0x10], R12 ;  /* 0xfffff00c10007387 */ /* 0x0001e80000100c00 */
[----:B------:R-:W5:Y:S04]  /*0740*/  LDG.E R24, desc[UR6][R26.64+0x34] ;  /* 0x000034061a187981 */ /* 0x000f68000c1e1900 */
[----:B0-----:R-:W4:Y:S01]  /*0750*/  LDL.128 R12, [R16+0x10] ;  /* 0x00001000100c7983 */ /* 0x001f220000100c00 */
[----:B---3--:R-:W-:-:S03]  /*0760*/  FADD R8, R23, R8 ;  /* 0x0000000817087221 */ /* 0x008fc60000000000 */
[----:B------:R-:W3:Y:S01]  /*0770*/  LDG.E R23, desc[UR6][R26.64+0x38] ;  /* 0x000038061a177981 */ /* 0x000ee2000c1e1900 */
[----:B--2---:R-:W-:-:S03]  /*0780*/  FADD R9, R9, R22 ;  /* 0x0000001609097221 */ /* 0x004fc60000000000 */
[----:B------:R-:W2:Y:S01]  /*0790*/  LDG.E R22, desc[UR6][R26.64+0x3c] ;  /* 0x00003c061a167981 */ /* 0x000ea2000c1e1900 */
[----:B------:R-:W-:-:S05]  /*07a0*/  VIADD R17, R17, 0x10 ;  /* 0x0000001011117836 */ /* 0x000fca0000000000 */
[----:B------:R-:W-:Y:S01]  /*07b0*/  ISETP.NE.AND P1, PT, R17, RZ, PT ;  /* 0x000000ff1100720c */ /* 0x000fe20003f25270 */
[----:B------:R-:W-:Y:S01]  /*07c0*/  FADD R10, R10, R29 ;  /* 0x0000001d0a0a7221 */ /* 0x000fe20000000000 */
[----:B------:R-:W-:Y:S01]  /*07d0*/  FADD R11, R11, R28 ;  /* 0x0000001c0b0b7221 */ /* 0x000fe20000000000 */
[----:B------:R-:W-:-:S04]  /*07e0*/  IADD3 R18, PT, PT, R18, 0x10, RZ ;  /* 0x0000001012127810 */ /* 0x000fc80007ffe0ff */
[----:B------:R-:W-:Y:S01]  /*07f0*/  STL.128 [R16], R8 ;  /* 0x0000000810007387 */ /* 0x000fe20000100c00 */
[----:B----4-:R-:W-:Y:S01]  /*0800*/  FADD R12, R25, R12 ;  /* 0x0000000c190c7221 */ /* 0x010fe20000000000 */
[----:B-----5:R-:W-:Y:S01]  /*0810*/  FADD R13, R13, R24 ;  /* 0x000000180d0d7221 */ /* 0x020fe20000000000 */
[----:B---3--:R-:W-:Y:S01]  /*0820*/  FADD R14, R14, R23 ;  /* 0x000000170e0e7221 */ /* 0x008fe20000000000 */
[----:B--2---:R-:W-:-:S05]  /*0830*/  FADD R15, R15, R22 ;  /* 0x000000160f0f7221 */ /* 0x004fca0000000000 */
[----:B------:R0:W-:Y:S02]  /*0840*/  STL.128 [R16+0x10], R12 ;  /* 0x0000100c10007387 */ /* 0x0001e40000100c00 */
[----:B0-----:R-:W-:Y:S01]  /*0850*/  VIADD R16, R16, 0x40 ;  /* 0x0000004010107836 */ /* 0x001fe20000000000 */
[----:B------:R-:W-:Y:S06]  /*0860*/  @P1 BRA `(.L_x_8) ;  /* 0xfffffffc00441947 */ /* 0x000fec000383ffff */
[----:B------:R-:W-:-:S07]  /*0870*/  MOV R10, R0 ;  /* 0x00000000000a7202 */ /* 0x000fce0000000f00 */
.L_x_7:
[----:B------:R-:W-:-:S13]  /*0880*/  ISETP.NE.AND P1, PT, R2, RZ, PT ;  /* 0x000000ff0200720c */ /* 0x000fda0003f25270 */
[----:B------:R-:W-:Y:S05]  /*0890*/  @!P1 BRA `(.L_x_9) ;  /* 0x00000004005c9947 */ /* 0x000fea0003800000 */
[----:B------:R-:W-:Y:S01]  /*08a0*/  VIADD R8, R2, 0xffffffff ;  /* 0xffffffff02087836 */ /* 0x000fe20000000000 */
[----:B------:R-:W-:-:S04]  /*08b0*/  ISETP.NE.AND P2, PT, R3, RZ, PT ;  /* 0x000000ff0300720c */ /* 0x000fc80003f45270 */
[----:B------:R-:W-:-:S13]  /*08c0*/  ISETP.GE.U32.AND P1, PT, R8, 0x7, PT ;  /* 0x000000070800780c */ /* 0x000fda0003f26070 */
[----:B------:R-:W-:Y:S05]  /*08d0*/  @!P1 BRA `(.L_x_10) ;  /* 0x0000000000949947 */ /* 0x000fea0003800000 */
[----:B------:R-:W0:Y:S01]  /*08e0*/  LDC.64 R8, c[0x0][0x398] ;  /* 0x0000e600ff087b82 */ /* 0x000e220000000a00 */
[----:B------:R-:W-:Y:S01]  /*08f0*/  IADD3 R13, PT, PT, R5, R10, RZ ;  /* 0x0000000a050d7210 */ /* 0x000fe20007ffe0ff */
[----:B------:R-:W-:-:S05]  /*0900*/  IMAD R11, R10, 0x4, R1 ;  /* 0x000000040a0b7824 */ /* 0x000fca00078e0201 */
[----:B------:R-:W2:Y:S04]  /*0910*/  LDL R17, [R11] ;  /* 0x000000000b117983 */ /* 0x000ea80000100800 */
[----:B------:R-:W3:Y:S04]  /*0920*/  LDL R25, [R11+0x4] ;  /* 0x000004000b197983 */ /* 0x000ee80000100800 */
[----:B------:R-:W4:Y:S04]  /*0930*/  LDL R26, [R11+0x8] ;  /* 0x000008000b1a7983 */ /* 0x000f280000100800 */
[----:B------:R-:W5:Y:S01]  /*0940*/  LDL R28, [R11+0x14] ;  /* 0x000014000b1c7983 */ /* 0x000f620000100800 */
        /* <DEDUP_REMOVED lines=8> */
[----:B------:R5:W5:Y:S01]  /*09d0*/  LDG.E R15, desc[UR6][R8.64+0x1c] ;  /* 0x00001c06080f7981 */ /* 0x000b62000c1e1900 */
[----:B--2---:R-:W-:-:S03]  /*09e0*/  FADD R18, R18, R17 ;  /* 0x0000001112127221 */ /* 0x004fc60000000000 */
[----:B------:R-:W2:Y:S01]  /*09f0*/  LDL R17, [R11+0x10] ;  /* 0x000010000b117983 */ /* 0x000ea20000100800 */
[----:B---3--:R-:W-:-:S03]  /*0a00*/  FADD R24, R22, R25 ;  /* 0x0000001916187221 */ /* 0x008fc60000000000 */
[----:B------:R-:W3:Y:S01]  /*0a10*/  LDL R25, [R11+0x18] ;  /* 0x000018000b197983 */ /* 0x000ee20000100800 */
[----:B----4-:R-:W-:-:S03]  /*0a20*/  FADD R26, R23, R26 ;  /* 0x0000001a171a7221 */ /* 0x010fc60000000000 */
[----:B------:R-:W4:Y:S04]  /*0a30*/  LDL R23, [R11+0xc] ;  /* 0x00000c000b177983 */ /* 0x000f280000100800 */
[----:B------:R-:W4:Y:S01]  /*0a40*/  LDL R22, [R11+0x1c] ;  /* 0x00001c000b167983 */ /* 0x000f220000100800 */
[----:B-----5:R-:W-:-:S03]  /*0a50*/  FADD R8, R13, R28 ;  /* 0x0000001c0d087221 */ /* 0x020fc60000000000 */
[----:B------:R0:W-:Y:S04]  /*0a60*/  STL [R11], R18 ;  /* 0x000000120b007387 */ /* 0x0001e80000100800 */
[----:B------:R0:W-:Y:S04]  /*0a70*/  STL [R11+0x4], R24 ;  /* 0x000004180b007387 */ /* 0x0001e80000100800 */
[----:B------:R0:W-:Y:S04]  /*0a80*/  STL [R11+0x8], R26 ;  /* 0x0000081a0b007387 */ /* 0x0001e80000100800 */
[----:B------:R0:W-:Y:S01]  /*0a90*/  STL [R11+0x14], R8 ;  /* 0x000014080b007387 */ /* 0x0001e20000100800 */
[----:B------:R-:W-:Y:S01]  /*0aa0*/  IADD3 R10, PT, PT, R10, 0x8, RZ ;  /* 0x000000080a0a7810 */ /* 0x000fe20007ffe0ff */
[----:B--2---:R-:W-:Y:S01]  /*0ab0*/  FADD R14, R14, R17 ;  /* 0x000000110e0e7221 */ /* 0x004fe20000000000 */
[----:B---3--:R-:W-:Y:S01]  /*0ac0*/  FADD R12, R12, R25 ;  /* 0x000000190c0c7221 */ /* 0x008fe20000000000 */
[----:B----4-:R-:W-:Y:S01]  /*0ad0*/  FADD R16, R16, R23 ;  /* 0x0000001710107221 */ /* 0x010fe20000000000 */
[----:B------:R-:W-:-:S04]  /*0ae0*/  FADD R22, R15, R22 ;  /* 0x000000160f167221 */ /* 0x000fc80000000000 */
[----:B------:R0:W-:Y:S04]  /*0af0*/  STL [R11+0xc], R16 ;  /* 0x00000c100b007387 */ /* 0x0001e80000100800 */
[----:B------:R0:W-:Y:S04]  /*0b00*/  STL [R11+0x10], R14 ;  /* 0x0000100e0b007387 */ /* 0x0001e80000100800 */
[----:B------:R0:W-:Y:S04]  /*0b10*/  STL [R11+0x18], R12 ;  /* 0x0000180c0b007387 */ /* 0x0001e80000100800 */
[----:B------:R0:W-:Y:S02]  /*0b20*/  STL [R11+0x1c], R22 ;  /* 0x00001c160b007387 */ /* 0x0001e40000100800 */
.L_x_10:
[----:B------:R-:W-:Y:S05]  /*0b30*/  @!P2 BRA `(.L_x_9) ;  /* 0x0000000000b4a947 */ /* 0x000fea0003800000 */
[----:B0-----:R-:W-:Y:S01]  /*0b40*/  VIADD R8, R3, 0xffffffff ;  /* 0xffffffff03087836 */ /* 0x001fe20000000000 */
[----:B------:R-:W-:-:S04]  /*0b50*/  ISETP.NE.AND P2, PT, R4, RZ, PT ;  /* 0x000000ff0400720c */ /* 0x000fc80003f45270 */
[----:B------:R-:W-:-:S13]  /*0b60*/  ISETP.GE.U32.AND P1, PT, R8, 0x3, PT ;  /* 0x000000030800780c */ /* 0x000fda0003f26070 */
[----:B------:R-:W-:Y:S05]  /*0b70*/  @!P1 BRA `(.L_x_11) ;  /* 0x0000000000549947 */ /* 0x000fea0003800000 */
[----:B------:R-:W0:Y:S01]  /*0b80*/  LDC.64 R8, c[0x0][0x398] ;  /* 0x0000e600ff087b82 */ /* 0x000e220000000a00 */
[----:B------:R-:W-:Y:S01]  /*0b90*/  IADD3 R11, PT, PT, R5, R10, RZ ;  /* 0x0000000a050b7210 */ /* 0x000fe20007ffe0ff */
[----:B------:R-:W-:-:S05]  /*0ba0*/  IMAD R15, R10, 0x4, R1 ;  /* 0x000000040a0f7824 */ /* 0x000fca00078e0201 */
[----:B------:R-:W2:Y:S04]  /*0bb0*/  LDL R12, [R15+0x4] ;  /* 0x000004000f0c7983 */ /* 0x000ea80000100800 */
[----:B------:R-:W3:Y:S04]  /*0bc0*/  LDL R13, [R15+0x8] ;  /* 0x000008000f0d7983 */ /* 0x000ee80000100800 */
[----:B------:R-:W4:Y:S01]  /*0bd0*/  LDL R14, [R15+0xc] ;  /* 0x00000c000f0e7983 */ /* 0x000f220000100800 */
[----:B0-----:R-:W-:-:S03]  /*0be0*/  IMAD.WIDE R8, R11, 0x4, R8 ;  /* 0x000000040b087825 */ /* 0x001fc600078e0208 */
[----:B------:R-:W5:Y:S04]  /*0bf0*/  LDL R11, [R15] ;  /* 0x000000000f0b7983 */ /* 0x000f680000100800 */
[----:B------:R-:W5:Y:S04]  /*0c00*/  LDG.E R16, desc[UR6][R8.64] ;  /* 0x0000000608107981 */ /* 0x000f68000c1e1900 */
[----:B------:R-:W2:Y:S04]  /*0c10*/  LDG.E R17, desc[UR6][R8.64+0x4] ;  /* 0x0000040608117981 */ /* 0x000ea8000c1e1900 */
[----:B------:R-:W3:Y:S04]  /*0c20*/  LDG.E R18, desc[UR6][R8.64+0x8] ;  /* 0x0000080608127981 */ /* 0x000ee8000c1e1900 */
[----:B------:R-:W4:Y:S01]  /*0c30*/  LDG.E R23, desc[UR6][R8.64+0xc] ;  /* 0x00000c0608177981 */ /* 0x000f22000c1e1900 */
[----:B------:R-:W-:Y:S01]  /*0c40*/  IADD3 R10, PT, PT, R10, 0x4, RZ ;  /* 0x000000040a0a7810 */ /* 0x000fe20007ffe0ff */
[----:B-----5:R-:W-:Y:S01]  /*0c50*/  FADD R11, R16, R11 ;  /* 0x0000000b100b7221 */ /* 0x020fe20000000000 */
[----:B--2---:R-:W-:Y:S01]  /*0c60*/  FADD R12, R17, R12 ;  /* 0x0000000c110c7221 */ /* 0x004fe20000000000 */
[----:B---3--:R-:W-:Y:S01]  /*0c70*/  FADD R13, R18, R13 ;  /* 0x0000000d120d7221 */ /* 0x008fe20000000000 */
[----:B----4-:R-:W-:-:S02]  /*0c80*/  FADD R14, R23, R14 ;  /* 0x0000000e170e7221 */ /* 0x010fc40000000000 */
[----:B------:R0:W-:Y:S04]  /*0c90*/  STL [R15], R11 ;  /* 0x0000000b0f007387 */ /* 0x0001e80000100800 */
[----:B------:R0:W-:Y:S04]  /*0ca0*/  STL [R15+0x4], R12 ;  /* 0x0000040c0f007387 */ /* 0x0001e80000100800 */
[----:B------:R0:W-:Y:S04]  /*0cb0*/  STL [R15+0x8], R13 ;  /* 0x0000080d0f007387 */ /* 0x0001e80000100800 */
[----:B------:R0:W-:Y:S02]  /*0cc0*/  STL [R15+0xc], R14 ;  /* 0x00000c0e0f007387 */ /* 0x0001e40000100800 */
.L_x_11:
[----:B------:R-:W-:Y:S05]  /*0cd0*/  @!P2 BRA `(.L_x_9) ;  /* 0x00000000004ca947 */ /* 0x000fea0003800000 */
[----:B------:R-:W1:Y:S01]  /*0ce0*/  LDC.64 R8, c[0x0][0x398] ;  /* 0x0000e600ff087b82 */ /* 0x000e620000000a00 */
[----:B------:R-:W-:Y:S01]  /*0cf0*/  IMAD.IADD R5, R5, 0x1, R10 ;  /* 0x0000000105057824 */ /* 0x000fe200078e020a */
[----:B------:R-:W-:-:S05]  /*0d00*/  LEA R10, R10, R1, 0x2 ;  /* 0x000000010a0a7211 */ /* 0x000fca00078e10ff */
[----:B0-----:R-:W2:Y:S01]  /*0d10*/  LDL R12, [R10] ;  /* 0x000000000a0c7983 */ /* 0x001ea20000100800 */
[----:B-1----:R-:W-:-:S05]  /*0d20*/  IMAD.WIDE R8, R5, 0x4, R8 ;  /* 0x0000000405087825 */ /* 0x002fca00078e0208 */
[----:B------:R-:W2:Y:S01]  /*0d30*/  LDG.E R5, desc[UR6][R8.64] ;  /* 0x0000000608057981 */ /* 0x000ea2000c1e1900 */
[----:B------:R-:W-:Y:S01]  /*0d40*/  ISETP.NE.AND P1, PT, R4, 0x1, PT ;  /* 0x000000010400780c */ /* 0x000fe20003f25270 */
[----:B--2---:R-:W-:-:S05]  /*0d50*/  FADD R5, R5, R12 ;  /* 0x0000000c05057221 */ /* 0x004fca0000000000 */
[----:B------:R1:W-:Y:S07]  /*0d60*/  STL [R10], R5 ;  /* 0x000000050a007387 */ /* 0x0003ee0000100800 */
[----:B------:R-:W-:Y:S05]  /*0d70*/  @!P1 BRA `(.L_x_9) ;  /* 0x0000000000249947 */ /* 0x000fea0003800000 */
[----:B------:R-:W-:Y:S01]  /*0d80*/  ISETP.NE.AND P1, PT, R4, 0x2, PT ;  /* 0x000000020400780c */ /* 0x000fe20003f25270 */
[----:B-1----:R-:W2:Y:S04]  /*0d90*/  LDG.E R5, desc[UR6][R8.64+0x4] ;  /* 0x0000040608057981 */ /* 0x002ea8000c1e1900 */
[----:B------:R-:W2:Y:S08]  /*0da0*/  LDL R12, [R10+0x4] ;  /* 0x000004000a0c7983 */ /* 0x000eb00000100800 */
[----:B------:R-:W3:Y:S04]  /*0db0*/  @P1 LDG.E R11, desc[UR6][R8.64+0x8] ;  /* 0x00000806080b1981 */ /* 0x000ee8000c1e1900 */
[----:B------:R-:W3:Y:S01]  /*0dc0*/  @P1 LDL R14, [R10+0x8] ;  /* 0x000008000a0e1983 */ /* 0x000ee20000100800 */
[----:B--2---:R-:W-:-:S05]  /*0dd0*/  FADD R5, R5, R12 ;  /* 0x0000000c05057221 */ /* 0x004fca0000000000 */
[----:B------:R2:W-:Y:S01]  /*0de0*/  STL [R10+0x4], R5 ;  /* 0x000004050a007387 */ /* 0x0005e20000100800 */
[----:B---3--:R-:W-:-:S05]  /*0df0*/  @P1 FADD R11, R11, R14 ;  /* 0x0000000e0b0b1221 */ /* 0x008fca0000000000 */
[----:B------:R2:W-:Y:S02]  /*0e00*/  @P1 STL [R10+0x8], R11 ;  /* 0x0000080b0a001387 */ /* 0x0005e40000100800 */
.L_x_9:
[----:B------:R-:W-:Y:S05]  /*0e10*/  @!P0 BRA `(.L_x_12) ;  /* 0xfffffff400a08947 */ /* 0x000fea000383ffff */
.L_x_6:
[----:B------:R-:W-:Y:S05]  /*0e20*/  BSYNC.RECONVERGENT B0 ;  /* 0x0000000000007941 */ /* 0x000fea0003800200 */
.L_x_5:
[----:B------:R-:W-:-:S13]  /*0e30*/  ISETP.GE.AND P0, PT, R7, 0x1, PT ;  /* 0x000000010700780c */ /* 0x000fda0003f06270 */
[----:B------:R-:W-:Y:S05]  /*0e40*/  @!P0 EXIT ;  /* 0x000000000000894d */ /* 0x000fea0003800000 */
[C---:B------:R-:W-:Y:S01]  /*0e50*/  ISETP.GE.U32.AND P1, PT, R7.reuse, 0x10, PT ;  /* 0x000000100700780c */ /* 0x040fe20003f26070 */
[----:B------:R-:W-:Y:S01]  /*0e60*/  BSSY.RECONVERGENT B0, `(.L_x_13) ;  /* 0x0000027000007945 */ /* 0x000fe20003800200 */
[----:B0-----:R-:W-:Y:S01]  /*0e70*/  LOP3.LUT R26, R7, 0xf, RZ, 0xc0, !PT ;  /* 0x0000000f071a7812 */ /* 0x001fe200078ec0ff */
[----:B------:R-:W-:Y:S02]  /*0e80*/  IMAD R3, R21, R7, RZ ;  /* 0x0000000715037224 */ /* 0x000fe400078e02ff */
[----:B------:R-:W-:Y:S01]  /*0e90*/  IMAD.MOV.U32 R0, RZ, RZ, RZ ;  /* 0x000000ffff007224 */ /* 0x000fe200078e00ff */
[----:B------:R-:W-:-:S07]  /*0ea0*/  ISETP.NE.AND P0, PT, R26, RZ, PT ;  /* 0x000000ff1a00720c */ /* 0x000fce0003f05270 */
[----:B------:R-:W-:Y:S06]  /*0eb0*/  @!P1 BRA `(.L_x_14) ;  /* 0x0000000000849947 */ /* 0x000fec0003800000 */
[----:B-12---:R-:W0:Y:S01]  /*0ec0*/  LDC.64 R4, c[0x0][0x3a0] ;  /* 0x0000e800ff047b82 */ /* 0x006e220000000a00 */
[----:B------:R-:W-:Y:S02]  /*0ed0*/  LOP3.LUT R0, R7, 0x7ffffff0, RZ, 0xc0, !PT ;  /* 0x7ffffff007007812 */ /* 0x000fe400078ec0ff */
[----:B------:R-:W-:Y:S02]  /*0ee0*/  IADD3 R6, PT, PT, R1, 0x20, RZ ;  /* 0x0000002001067810 */ /* 0x000fe40007ffe0ff */
[----:B------:R-:W-:Y:S01]  /*0ef0*/  MOV R27, R3 ;  /* 0x00000003001b7202 */ /* 0x000fe20000000f00 */
[----:B------:R-:W-:Y:S01]  /*0f00*/  IMAD.MOV R2, RZ, RZ, -R0 ;  /* 0x000000ffff027224 */ /* 0x000fe200078e0a00 */
[----:B0-----:R-:W-:-:S05]  /*0f10*/  IADD3 R4, P1, PT, R4, 0x20, RZ ;  /* 0x0000002004047810 */ /* 0x001fca0007f3e0ff */
[----:B------:R-:W-:-:S08]  /*0f20*/  IMAD.X R5, RZ, RZ, R5, P1 ;  /* 0x000000ffff057224 */ /* 0x000fd000008e0605 */
.L_x_15:
[----:B0-----:R-:W2:Y:S04]  /*0f30*/  LDL.128 R8, [R6+-0x20] ;  /* 0xffffe00006087983 */ /* 0x001ea80000100c00 */
[----:B------:R-:W3:Y:S04]  /*0f40*/  LDL.128 R12, [R6+-0x10] ;  /* 0xfffff000060c7983 */ /* 0x000ee80000100c00 */
[----:B------:R-:W4:Y:S04]  /*0f50*/  LDL.128 R16, [R6] ;  /* 0x0000000006107983 */ /* 0x000f280000100c00 */
[----:B------:R0:W5:Y:S01]  /*0f60*/  LDL.128 R20, [R6+0x10] ;  /* 0x0000100006147983 */ /* 0x0001620000100c00 */
[----:B------:R-:W-:Y:S01]  /*0f70*/  IMAD.WIDE R24, R27, 0x4, R4 ;  /* 0x000000041b187825 */ /* 0x000fe200078e0204 */
[----:B------:R-:W-:-:S02]  /*0f80*/  IADD3 R2, PT, PT, R2, 0x10, RZ ;  /* 0x0000001002027810 */ /* 0x000fc40007ffe0ff */
[----:B------:R-:W-:Y:S02]  /*0f90*/  IADD3 R27, PT, PT, R27, 0x10, RZ ;  /* 0x000000101b1b7810 */ /* 0x000fe40007ffe0ff */
[----:B------:R-:W-:Y:S01]  /*0fa0*/  ISETP.NE.AND P1, PT, R2, RZ, PT ;  /* 0x000000ff0200720c */ /* 0x000fe20003f25270 */
[----:B0-----:R-:W-:Y:S01]  /*0fb0*/  VIADD R6, R6, 0x40 ;  /* 0x0000004006067836 */ /* 0x001fe20000000000 */
[----:B--2---:R0:W-:Y:S04]  /*0fc0*/  STG.E desc[UR6][R24.64+-0x20], R8 ;  /* 0xffffe00818007986 */ /* 0x0041e8000c101906 */
[----:B------:R0:W-:Y:S04]  /*0fd0*/  STG.E desc[UR6][R24.64+-0x1c], R9 ;  /* 0xffffe40918007986 */ /* 0x0001e8000c101906 */
[----:B------:R0:W-:Y:S04]  /*0fe0*/  STG.E desc[UR6][R24.64+-0x18], R10 ;  /* 0xffffe80a18007986 */ /* 0x0001e8000c101906 */
[----:B------:R0:W-:Y:S04]  /*0ff0*/  STG.E desc[UR6][R24.64+-0x14], R11 ;  /* 0xffffec0b18007986 */ /* 0x0001e8000c101906 */
[----:B---3--:R0:W-:Y:S04]  /*1000*/  STG.E desc[UR6][R24.64+-0x10], R12 ;  /* 0xfffff00c18007986 */ /* 0x0081e8000c101906 */
[----:B------:R0:W-:Y:S04]  /*1010*/  STG.E desc[UR6][R24.64+-0xc], R13 ;  /* 0xfffff40d18007986 */ /* 0x0001e8000c101906 */
[----:B------:R0:W-:Y:S04]  /*1020*/  STG.E desc[UR6][R24.64+-0x8], R14 ;  /* 0xfffff80e18007986 */ /* 0x0001e8000c101906 */
[----:B------:R0:W-:Y:S04]  /*1030*/  STG.E desc[UR6][R24.64+-0x4], R15 ;  /* 0xfffffc0f18007986 */ /* 0x0001e8000c101906 */
[----:B----4-:R0:W-:Y:S04]  /*1040*/  STG.E desc[UR6][R24.64], R16 ;  /* 0x0000001018007986 */ /* 0x0101e8000c101906 */
[----:B------:R0:W-:Y:S04]  /*1050*/  STG.E desc[UR6][R24.64+0x4], R17 ;  /* 0x0000041118007986 */ /* 0x0001e8000c101906 */
[----:B------:R0:W-:Y:S04]  /*1060*/  STG.E desc[UR6][R24.64+0x8], R18 ;  /* 0x0000081218007986 */ /* 0x0001e8000c101906 */
[----:B------:R0:W-:Y:S04]  /*1070*/  STG.E desc[UR6][R24.64+0xc], R19 ;  /* 0x00000c1318007986 */ /* 0x0001e8000c101906 */
[----:B-----5:R0:W-:Y:S04]  /*1080*/  STG.E desc[UR6][R24.64+0x10], R20 ;  /* 0x0000101418007986 */ /* 0x0201e8000c101906 */
[----:B------:R0:W-:Y:S04]  /*1090*/  STG.E desc[UR6][R24.64+0x14], R21 ;  /* 0x0000141518007986 */ /* 0x0001e8000c101906 */
[----:B------:R0:W-:Y:S04]  /*10a0*/  STG.E desc[UR6][R24.64+0x18], R22 ;  /* 0x0000181618007986 */ /* 0x0001e8000c101906 */
[----:B------:R0:W-:Y:S01]  /*10b0*/  STG.E desc[UR6][R24.64+0x1c], R23 ;  /* 0x00001c1718007986 */ /* 0x0001e2000c101906 */
[----:B------:R-:W-:Y:S05]  /*10c0*/  @P1 BRA `(.L_x_15) ;  /* 0xfffffffc00981947 */ /* 0x000fea000383ffff */
.L_x_14:
[----:B------:R-:W-:Y:S05]  /*10d0*/  BSYNC.RECONVERGENT B0 ;  /* 0x0000000000007941 */ /* 0x000fea0003800200 */
.L_x_13:
[----:B------:R-:W-:Y:S05]  /*10e0*/  @!P0 EXIT ;  /* 0x000000000000894d */ /* 0x000fea0003800000 */
[----:B------:R-:W-:Y:S01]  /*10f0*/  ISETP.GE.U32.AND P0, PT, R26, 0x8, PT ;  /* 0x000000081a00780c */ /* 0x000fe20003f06070 */
[----:B------:R-:W-:Y:S01]  /*1100*/  BSSY.RECONVERGENT B0, `(.L_x_16) ;  /* 0x0000013000007945 */ /* 0x000fe20003800200 */
[----:B------:R-:W-:-:S04]  /*1110*/  LOP3.LUT R6, R7, 0x7, RZ, 0xc0, !PT ;  /* 0x0000000707067812 */ /* 0x000fc800078ec0ff */
[----:B------:R-:W-:-:S07]  /*1120*/  ISETP.NE.AND P1, PT, R6, RZ, PT ;  /* 0x000000ff0600720c */ /* 0x000fce0003f25270 */
[----:B------:R-:W-:Y:S06]  /*1130*/  @!P0 BRA `(.L_x_17) ;  /* 0x00000000003c8947 */ /* 0x000fec0003800000 */
[C---:B------:R-:W-:Y:S01]  /*1140*/  IMAD R2, R0.reuse, 0x4, R1 ;  /* 0x0000000400027824 */ /* 0x040fe200078e0201 */
[----:B-12---:R-:W1:Y:S04]  /*1150*/  LDC.64 R4, c[0x0][0x3a0] ;  /* 0x0000e800ff047b82 */ /* 0x006e680000000a00 */
[----:B0-----:R-:W2:Y:S04]  /*1160*/  LDL.128 R12, [R2] ;  /* 0x00000000020c7983 */ /* 0x001ea80000100c00 */
[----:B------:R-:W3:Y:S01]  /*1170*/  LDL.128 R8, [R2+0x10] ;  /* 0x0000100002087983 */ /* 0x000ee20000100c00 */
[----:B------:R-:W-:Y:S01]  /*1180*/  IADD3 R17, PT, PT, R3, R0, RZ ;  /* 0x0000000003117210 */ /* 0x000fe20007ffe0ff */
[----:B------:R-:W-:-:S04]  /*1190*/  VIADD R0, R0, 0x8 ;  /* 0x0000000800007836 */ /* 0x000fc80000000000 */
[----:B-1----:R-:W-:-:S05]  /*11a0*/  IMAD.WIDE R4, R17, 0x4, R4 ;  /* 0x0000000411047825 */ /* 0x002fca00078e0204 */
[----:B--2---:R4:W-:Y:S04]  /*11b0*/  STG.E desc[UR6][R4.64], R12 ;  /* 0x0000000c04007986 */ /* 0x0049e8000c101906 */
[----:B------:R4:W-:Y:S04]  /*11c0*/  STG.E desc[UR6][R4.64+0x4], R13 ;  /* 0x0000040d04007986 */ /* 0x0009e8000c101906 */
[----:B------:R4:W-:Y:S04]  /*11d0*/  STG.E desc[UR6][R4.64+0x8], R14 ;  /* 0x0000080e04007986 */ /* 0x0009e8000c101906 */
[----:B------:R4:W-:Y:S04]  /*11e0*/  STG.E desc[UR6][R4.64+0xc], R15 ;  /* 0x00000c0f04007986 */ /* 0x0009e8000c101906 */
[----:B---3--:R4:W-:Y:S04]  /*11f0*/  STG.E desc[UR6][R4.64+0x10], R8 ;  /* 0x0000100804007986 */ /* 0x0089e8000c101906 */
[----:B------:R4:W-:Y:S04]  /*1200*/  STG.E desc[UR6][R4.64+0x14], R9 ;  /* 0x0000140904007986 */ /* 0x0009e8000c101906 */
[----:B------:R4:W-:Y:S04]  /*1210*/  STG.E desc[UR6][R4.64+0x18], R10 ;  /* 0x0000180a04007986 */ /* 0x0009e8000c101906 */
[----:B------:R4:W-:Y:S02]  /*1220*/  STG.E desc[UR6][R4.64+0x1c], R11 ;  /* 0x00001c0b04007986 */ /* 0x0009e4000c101906 */
.L_x_17:
[----:B------:R-:W-:Y:S05]  /*1230*/  BSYNC.RECONVERGENT B0 ;  /* 0x0000000000007941 */ /* 0x000fea0003800200 */
.L_x_16:
[----:B------:R-:W-:Y:S05]  /*1240*/  @!P1 EXIT ;  /* 0x000000000000994d */ /* 0x000fea0003800000 */
[----:B------:R-:W-:Y:S01]  /*1250*/  ISETP.GE.U32.AND P0, PT, R6, 0x4, PT ;  /* 0x000000040600780c */ /* 0x000fe20003f06070 */
[----:B------:R-:W-:Y:S01]  /*1260*/  BSSY.RECONVERGENT B0, `(.L_x_18) ;  /* 0x000000e000007945 */ /* 0x000fe20003800200 */
[----:B------:R-:W-:-:S04]  /*1270*/  LOP3.LUT R2, R7, 0x3, RZ, 0xc0, !PT ;  /* 0x0000000307027812 */ /* 0x000fc800078ec0ff */
[----:B------:R-:W-:-:S07]  /*1280*/  ISETP.NE.AND P1, PT, R2, RZ, PT ;  /* 0x000000ff0200720c */ /* 0x000fce0003f25270 */
[----:B------:R-:W-:Y:S06]  /*1290*/  @!P0 BRA `(.L_x_19) ;  /* 0x0000000000288947 */ /* 0x000fec0003800000 */
[C---:B----4-:R-:W-:Y:S01]  /*12a0*/  LEA R4, R0.reuse, R1, 0x2 ;  /* 0x0000000100047211 */ /* 0x050fe200078e10ff */
[----:B0-----:R-:W0:Y:S05]  /*12b0*/  LDC.64 R8, c[0x0][0x3a0] ;  /* 0x0000e800ff087b82 */ /* 0x001e2a0000000a00 */
[----:B-12---:R-:W2:Y:S01]  /*12c0*/  LDL.128 R4, [R4] ;  /* 0x0000000004047983 */ /* 0x006ea20000100c00 */
[----:B------:R-:W-:Y:S01]  /*12d0*/  IMAD.IADD R11, R3, 0x1, R0 ;  /* 0x00000001030b7824 */ /* 0x000fe200078e0200 */
[----:B------:R-:W-:-:S03]  /*12e0*/  IADD3 R0, PT, PT, R0, 0x4, RZ ;  /* 0x0000000400007810 */ /* 0x000fc60007ffe0ff */
[----:B0-----:R-:W-:-:S05]  /*12f0*/  IMAD.WIDE R8, R11, 0x4, R8 ;  /* 0x000000040b087825 */ /* 0x001fca00078e0208 */
[----:B--2---:R3:W-:Y:S04]  /*1300*/  STG.E desc[UR6][R8.64], R4 ;  /* 0x0000000408007986 */ /* 0x0047e8000c101906 */
[----:B------:R3:W-:Y:S04]  /*1310*/  STG.E desc[UR6][R8.64+0x4], R5 ;  /* 0x0000040508007986 */ /* 0x0007e8000c101906 */
[----:B------:R3:W-:Y:S04]  /*1320*/  STG.E desc[UR6][R8.64+0x8], R6 ;  /* 0x0000080608007986 */ /* 0x0007e8000c101906 */
[----:B------:R3:W-:Y:S02]  /*1330*/  STG.E desc[UR6][R8.64+0xc], R7 ;  /* 0x00000c0708007986 */ /* 0x0007e4000c101906 */
.L_x_19:
[----:B------:R-:W-:Y:S05]  /*1340*/  BSYNC.RECONVERGENT B0 ;  /* 0x0000000000007941 */ /* 0x000fea0003800200 */
.L_x_18:
[----:B------:R-:W-:Y:S05]  /*1350*/  @!P1 EXIT ;  /* 0x000000000000994d */ /* 0x000fea0003800000 */
[----:B-1234-:R-:W1:Y:S01]  /*1360*/  LDC.64 R4, c[0x0][0x3a0] ;  /* 0x0000e800ff047b82 */ /* 0x01ee620000000a00 */
[----:B------:R-:W-:Y:S02]  /*1370*/  IMAD.IADD R7, R3, 0x1, R0 ;  /* 0x0000000103077824 */ /* 0x000fe400078e0200 */
[----:B------:R-:W-:Y:S01]  /*1380*/  IMAD R6, R0, 0x4, R1 ;  /* 0x0000000400067824 */ /* 0x000fe200078e0201 */
[----:B------:R-:W-:-:S07]  /*1390*/  IADD3 R0, PT, PT, -R2, RZ, RZ ;  /* 0x000000ff02007210 */ /* 0x000fce0007ffe1ff */
.L_x_20:
[----:B0-2---:R0:W2:Y:S01]  /*13a0*/  LDL R9, [R6] ;  /* 0x0000000006097983 */ /* 0x0050a20000100800 */
[C---:B-1----:R-:W-:Y:S01]  /*13b0*/  IMAD.WIDE R2, R7.reuse, 0x4, R4 ;  /* 0x0000000407027825 */ /* 0x042fe200078e0204 */
[----:B------:R-:W-:-:S03]  /*13c0*/  IADD3 R7, PT, PT, R7, 0x1, RZ ;  /* 0x0000000107077810 */ /* 0x000fc60007ffe0ff */
[----:B------:R-:W-:Y:S01]  /*13d0*/  VIADD R0, R0, 0x1 ;  /* 0x0000000100007836 */ /* 0x000fe20000000000 */
[----:B0-----:R-:W-:-:S04]  /*13e0*/  IADD3 R6, PT, PT, R6, 0x4, RZ ;  /* 0x0000000406067810 */ /* 0x001fc80007ffe0ff */
[----:B------:R-:W-:Y:S01]  /*13f0*/  ISETP.NE.AND P0, PT, R0, RZ, PT ;  /* 0x000000ff0000720c */ /* 0x000fe20003f05270 */
[----:B--2---:R2:W-:-:S12]  /*1400*/  STG.E desc[UR6][R2.64], R9 ;  /* 0x0000000902007986 */ /* 0x0045d8000c101906 */
[----:B------:R-:W-:Y:S05]  /*1410*/  @P0 BRA `(.L_x_20) ;  /* 0xfffffffc00e00947 */ /* 0x000fea000383ffff */
[----:B------:R-:W-:Y:S05]  /*1420*/  EXIT ;  /* 0x000000000000794d */ /* 0x000fea0003800000 */
.L_x_21:
[----:B------:R-:W-:-:S00]  /*1430*/  BRA `(.L_x_21) ;  /* 0xfffffffc00fc7947 */ /* 0x000fc0000383ffff */
[----:B------:R-:W-:-:S00]  /*1440*/  NOP ;  /* 0x0000000000007918 */ /* 0x000fc00000000000 */
        /* <DEDUP_REMOVED lines=11> */
.L_x_22:


//--------------------- .nv.shared.reserved.0     --------------------------
	.section	.nv.shared.reserved.0,"aw",@nobits
	.weak		__nv_reservedSMEM_offset_0_alias
	.size		__nv_reservedSMEM_offset_0_alias, 0, 64
	.other		__nv_reservedSMEM_offset_0_alias,@"STO_CUDA_RESERVED_SHARED STV_DEFAULT"
__nv_reservedSMEM_offset_0_alias:
	.zero		0
	.zero		64


//--------------------- .nv.constant0._Z9graph_addiiPiS_PfS0_ --------------------------
	.section	.nv.constant0._Z9graph_addiiPiS_PfS0_,"a",@progbits
	.sectionflags	@""
	.align	4
.nv.constant0._Z9graph_addiiPiS_PfS0_:
	.zero		936


//--------------------- SYMBOLS --------------------------

	.type		.nv.reservedSmem.offset0,@object
	.size		.nv.reservedSmem.offset0,0x4
